	.headerflags	@"EF_CUDA_TEXMODE_UNIFIED EF_CUDA_64BIT_ADDRESS EF_CUDA_ACCELERATORS EF_CUDA_SM90 EF_CUDA_VIRTUAL_SM(EF_CUDA_SM90)"
	.elftype	@"ET_EXEC"


//--------------------- .nv.info                  --------------------------
	.section	.nv.info,"",@"SHT_CUDA_INFO"
	.align	4


	//----- nvinfo : EIATTR_REGCOUNT
	.align		4
        /*0000*/ 	.byte	0x04, 0x2f
        /*0002*/ 	.short	(.L_2 - .L_1)
	.align		4
.L_1:
        /*0004*/ 	.word	index@(triton_poi_fused_add_mean_mul_pow_rsqrt_0)
        /*0008*/ 	.word	0x00000014


	//----- nvinfo : EIATTR_MIN_STACK_SIZE
	.align		4
.L_2:
        /*000c*/ 	.byte	0x04, 0x12
        /*000e*/ 	.short	(.L_4 - .L_3)
	.align		4
.L_3:
        /*0010*/ 	.word	index@(triton_poi_fused_add_mean_mul_pow_rsqrt_0)
        /*0014*/ 	.word	0x00000000


	//----- nvinfo : EIATTR_FRAME_SIZE
	.align		4
.L_4:
        /*0018*/ 	.byte	0x04, 0x11
        /*001a*/ 	.short	(.L_6 - .L_5)
	.align		4
.L_5:
        /*001c*/ 	.word	index@(triton_poi_fused_add_mean_mul_pow_rsqrt_0)
        /*0020*/ 	.word	0x00000000


	//----- nvinfo : EIATTR_MIN_STACK_SIZE
	.align		4
.L_6:
        /*0024*/ 	.byte	0x04, 0x12
        /*0026*/ 	.short	(.L_8 - .L_7)
	.align		4
.L_7:
        /*0028*/ 	.word	index@(triton_poi_fused_add_mean_mul_pow_rsqrt_0)
        /*002c*/ 	.word	0x00000000
.L_8:


//--------------------- .nv.info.triton_poi_fused_add_mean_mul_pow_rsqrt_0 --------------------------
	.section	.nv.info.triton_poi_fused_add_mean_mul_pow_rsqrt_0,"",@"SHT_CUDA_INFO"
	.sectionflags	@""
	.align	4


	//----- nvinfo : EIATTR_CUDA_API_VERSION
	.align		4
        /*0000*/ 	.byte	0x04, 0x37
        /*0002*/ 	.short	(.L_10 - .L_9)
.L_9:
        /*0004*/ 	.word	0x0000007c


	//----- nvinfo : EIATTR_KPARAM_INFO
	.align		4
.L_10:
        /*0008*/ 	.byte	0x04, 0x17
        /*000a*/ 	.short	(.L_12 - .L_11)
.L_11:
        /*000c*/ 	.word	0x00000000
        /*0010*/ 	.short	0x0002
        /*0012*/ 	.short	0x0010
        /*0014*/ 	.byte	0x00, 0xf0, 0x11, 0x00


	//----- nvinfo : EIATTR_KPARAM_INFO
	.align		4
.L_12:
        /*0018*/ 	.byte	0x04, 0x17
        /*001a*/ 	.short	(.L_14 - .L_13)
.L_13:
        /*001c*/ 	.word	0x00000000
        /*0020*/ 	.short	0x0001
        /*0022*/ 	.short	0x0008
        /*0024*/ 	.byte	0x00, 0xf4, 0x21, 0x00


	//----- nvinfo : EIATTR_KPARAM_INFO
	.align		4
.L_14:
        /*0028*/ 	.byte	0x04, 0x17
        /*002a*/ 	.short	(.L_16 - .L_15)
.L_15:
        /*002c*/ 	.word	0x00000000
        /*0030*/ 	.short	0x0000
        /*0032*/ 	.short	0x0000
        /*0034*/ 	.byte	0x00, 0xf4, 0x21, 0x00


	//----- nvinfo : EIATTR_SPARSE_MMA_MASK
	.align		4
.L_16:
        /*0038*/ 	.byte	0x03, 0x50
        /*003a*/ 	.short	0x0000


	//----- nvinfo : EIATTR_MAXREG_COUNT
	.align		4
        /*003c*/ 	.byte	0x03, 0x1b
        /*003e*/ 	.short	0x00ff


	//----- nvinfo : EIATTR_EXIT_INSTR_OFFSETS
	.align		4
        /*0040*/ 	.byte	0x04, 0x1c
        /*0042*/ 	.short	(.L_18 - .L_17)


	//   ....[0]....
.L_17:
        /*0044*/ 	.word	0x000002a0


	//   ....[1]....
        /*0048*/ 	.word	0x000002c0


	//----- nvinfo : EIATTR_REQNTID
	.align		4
.L_18:
        /*004c*/ 	.byte	0x04, 0x10
        /*004e*/ 	.short	(.L_20 - .L_19)
.L_19:
        /*0050*/ 	.word	0x00000080
        /*0054*/ 	.word	0x00000001
        /*0058*/ 	.word	0x00000001


	//----- nvinfo : EIATTR_CBANK_PARAM_SIZE
	.align		4
.L_20:
        /*005c*/ 	.byte	0x03, 0x19
        /*005e*/ 	.short	0x0014


	//----- nvinfo : EIATTR_PARAM_CBANK
	.align		4
        /*0060*/ 	.byte	0x04, 0x0a
        /*0062*/ 	.short	(.L_22 - .L_21)
	.align		4
.L_21:
        /*0064*/ 	.word	index@(.nv.constant0.triton_poi_fused_add_mean_mul_pow_rsqrt_0)
        /*0068*/ 	.short	0x0210
        /*006a*/ 	.short	0x0014


	//----- nvinfo : EIATTR_SW_WAR
	.align		4
.L_22:
        /*006c*/ 	.byte	0x04, 0x36
        /*006e*/ 	.short	(.L_24 - .L_23)
.L_23:
        /*0070*/ 	.word	0x00000008
.L_24:


//--------------------- .nv.callgraph             --------------------------
	.section	.nv.callgraph,"",@"SHT_CUDA_CALLGRAPH"
	.align	4
	.sectionentsize	8
	.align		4
        /*0000*/ 	.word	0x00000000
	.align		4
        /*0004*/ 	.word	0xffffffff
	.align		4
        /*0008*/ 	.word	0x00000000
	.align		4
        /*000c*/ 	.word	0xfffffffe
	.align		4
        /*0010*/ 	.word	0x00000000
	.align		4
        /*0014*/ 	.word	0xfffffffd
	.align		4
        /*0018*/ 	.word	0x00000000
	.align		4
        /*001c*/ 	.word	0xfffffffc


//--------------------- .nv.constant4             --------------------------
	.section	.nv.constant4,"a",@progbits
	.align	8
	.align		8
.nv.constant4:
        /*0000*/ 	.dword	_$_str


//--------------------- .text.triton_poi_fused_add_mean_mul_pow_rsqrt_0 --------------------------
	.section	.text.triton_poi_fused_add_mean_mul_pow_rsqrt_0,"ax",@progbits
	.align	128
        .global         triton_poi_fused_add_mean_mul_pow_rsqrt_0
        .type           triton_poi_fused_add_mean_mul_pow_rsqrt_0,@function
        .size           triton_poi_fused_add_mean_mul_pow_rsqrt_0,(.L_x_1 - triton_poi_fused_add_mean_mul_pow_rsqrt_0)
        .other          triton_poi_fused_add_mean_mul_pow_rsqrt_0,@"STO_CUDA_ENTRY STV_DEFAULT"
triton_poi_fused_add_mean_mul_pow_rsqrt_0:
.text.triton_poi_fused_add_mean_mul_pow_rsqrt_0:
[----:B------:R-:W0:Y:S02]  /*0000*/  LDC R1, c[0x0][0x28] ;  /* 0x00000a00ff017b82 */ /* 0x000e240000000800 */
[----:B------:R-:W1:Y:S01]  /*0010*/  S2R R5, SR_TID.X ;  /* 0x0000000000057919 */ /* 0x000e620000002100 */
[----:B------:R-:W2:Y:S01]  /*0020*/  LDC.64 R2, c[0x0][0x210] ;  /* 0x00008400ff027b82 */ /* 0x000ea20000000a00 */
[----:B------:R-:W-:Y:S01]  /*0030*/  CS2R R14, SRZ ;  /* 0x00000000000e7805 */ /* 0x000fe2000001ff00 */
[----:B------:R-:W-:Y:S01]  /*0040*/  ULDC.64 UR4, c[0x0][0x208] ;  /* 0x0000820000047ab9 */ /* 0x000fe20000000a00 */
[----:B------:R-:W3:Y:S01]  /*0050*/  S2R R0, SR_CTAID.X ;  /* 0x0000000000007919 */ /* 0x000ee20000002500 */
[----:B-1----:R-:W-:Y:S02]  /*0060*/  LOP3.LUT R5, R5, 0x7f, RZ, 0xc0, !PT ;  /* 0x0000007f05057812 */ /* 0x002fe400078ec0ff */
[----:B---3--:R-:W-:Y:S02]  /*0070*/  SHF.R.S32.HI R4, RZ, 0x18, R0 ;  /* 0x00000018ff047819 */ /* 0x008fe40000011400 */
[----:B------:R-:W-:Y:S02]  /*0080*/  LEA R5, R0, R5, 0x7 ;  /* 0x0000000500057211 */ /* 0x000fe400078e38ff */
[----:B------:R-:W-:-:S02]  /*0090*/  SGXT R0, R4, 0x1 ;  /* 0x000000010400781a */ /* 0x000fc40000000200 */
[----:B------:R-:W-:Y:S02]  /*00a0*/  ISETP.GE.AND P0, PT, R5, 0x100, PT ;  /* 0x000001000500780c */ /* 0x000fe40003f06270 */
[CC--:B------:R-:W-:Y:S02]  /*00b0*/  LEA.HI R4, R0.reuse, R5.reuse, RZ, 0x4 ;  /* 0x0000000500047211 */ /* 0x0c0fe400078f20ff */
[----:B------:R-:W-:Y:S02]  /*00c0*/  LEA.HI R0, R0, R5, RZ, 0x6 ;  /* 0x0000000500007211 */ /* 0x000fe400078f30ff */
[----:B------:R-:W-:Y:S02]  /*00d0*/  LOP3.LUT R4, R4, 0xfffffff0, RZ, 0xc0, !PT ;  /* 0xfffffff004047812 */ /* 0x000fe400078ec0ff */
[----:B------:R-:W-:-:S04]  /*00e0*/  LOP3.LUT R0, R0, 0xffffffc0, RZ, 0xc0, !PT ;  /* 0xffffffc000007812 */ /* 0x000fc800078ec0ff */
[----:B------:R-:W-:Y:S01]  /*00f0*/  IADD3 R11, R0, R5, -R4 ;  /* 0x00000005000b7210 */ /* 0x000fe20007ffe804 */
[----:B------:R-:W-:-:S04]  /*0100*/  HFMA2.MMA R4, -RZ, RZ, 0, 0 ;  /* 0x00000000ff047435 */ /* 0x000fc800000001ff */
[C---:B------:R-:W-:Y:S02]  /*0110*/  VIADD R9, R11.reuse, 0x10 ;  /* 0x000000100b097836 */ /* 0x040fe40000000000 */
[----:B------:R-:W-:Y:S02]  /*0120*/  VIADD R13, R11, 0x20 ;  /* 0x000000200b0d7836 */ /* 0x000fe40000000000 */
[----:B--2---:R-:W-:Y:S01]  /*0130*/  IMAD.WIDE R8, R9, 0x4, R2 ;  /* 0x0000000409087825 */ /* 0x004fe200078e0202 */
[----:B------:R-:W-:-:S03]  /*0140*/  IADD3 R17, R11, 0x30, RZ ;  /* 0x000000300b117810 */ /* 0x000fc60007ffe0ff */
[--C-:B------:R-:W-:Y:S01]  /*0150*/  IMAD.WIDE R6, R11, 0x4, R2.reuse ;  /* 0x000000040b067825 */ /* 0x100fe200078e0202 */
[----:B------:R-:W2:Y:S03]  /*0160*/  @!P0 LDG.E.EL R14, desc[UR4][R8.64] ;  /* 0x00000004080e8981 */ /* 0x000ea6000c2e1900 */
[--C-:B------:R-:W-:Y:S01]  /*0170*/  IMAD.WIDE R10, R13, 0x4, R2.reuse ;  /* 0x000000040d0a7825 */ /* 0x100fe200078e0202 */
[----:B------:R1:W3:Y:S03]  /*0180*/  @!P0 LDG.E.EL R4, desc[UR4][R6.64] ;  /* 0x0000000406048981 */ /* 0x0002e6000c2e1900 */
[----:B------:R-:W-:Y:S01]  /*0190*/  IMAD.MOV.U32 R16, RZ, RZ, RZ ;  /* 0x000000ffff107224 */ /* 0x000fe200078e00ff */
[----:B------:R-:W4:Y:S01]  /*01a0*/  @!P0 LDG.E.EL R15, desc[UR4][R10.64] ;  /* 0x000000040a0f8981 */ /* 0x000f22000c2e1900 */
[----:B------:R-:W-:-:S05]  /*01b0*/  IMAD.WIDE R12, R17, 0x4, R2 ;  /* 0x00000004110c7825 */ /* 0x000fca00078e0202 */
[----:B------:R-:W5:Y:S01]  /*01c0*/  @!P0 LDG.E.EL R16, desc[UR4][R12.64] ;  /* 0x000000040c108981 */ /* 0x000f62000c2e1900 */
[----:B------:R-:W-:Y:S01]  /*01d0*/  MOV R0, RZ ;  /* 0x000000ff00007202 */ /* 0x000fe20000000f00 */
[----:B------:R-:W-:Y:S01]  /*01e0*/  IMAD.WIDE R2, R5, 0x4, R2 ;  /* 0x0000000405027825 */ /* 0x000fe200078e0202 */
[----:B-1----:R-:W1:Y:S04]  /*01f0*/  LDC.64 R6, c[0x0][0x218] ;  /* 0x00008600ff067b82 */ /* 0x002e680000000a00 */
[----:B------:R-:W5:Y:S01]  /*0200*/  @!P0 LDG.E R0, desc[UR4][R2.64] ;  /* 0x0000000402008981 */ /* 0x000f62000c1e1900 */
[----:B--2---:R-:W-:-:S04]  /*0210*/  FMUL R9, R14, R14 ;  /* 0x0000000e0e097220 */ /* 0x004fc80000400000 */
[----:B---3--:R-:W-:-:S04]  /*0220*/  FFMA R4, R4, R4, R9 ;  /* 0x0000000404047223 */ /* 0x008fc80000000009 */
[----:B----4-:R-:W-:Y:S01]  /*0230*/  FFMA R15, R15, R15, R4 ;  /* 0x0000000f0f0f7223 */ /* 0x010fe20000000004 */
[----:B------:R-:W-:-:S03]  /*0240*/  HFMA2.MMA R4, -RZ, RZ, 1.625, 0 ;  /* 0x3e800000ff047435 */ /* 0x000fc600000001ff */
[----:B-----5:R-:W-:-:S07]  /*0250*/  FFMA R15, R16, R16, R15 ;  /* 0x00000010100f7223 */ /* 0x020fce000000000f */
[----:B------:R-:W-:-:S06]  /*0260*/  FFMA R15, R15, R4, 9.9999999392252902908e-09 ;  /* 0x322bcc770f0f7423 */ /* 0x000fcc0000000004 */
[----:B------:R-:W2:Y:S01]  /*0270*/  MUFU.RSQ R15, R15 ;  /* 0x0000000f000f7308 */ /* 0x000ea20000001400 */
[----:B-1----:R-:W-:-:S04]  /*0280*/  IMAD.WIDE R4, R5, 0x4, R6 ;  /* 0x0000000405047825 */ /* 0x002fc800078e0206 */
[----:B--2---:R-:W-:Y:S01]  /*0290*/  FMUL R7, R15, R0 ;  /* 0x000000000f077220 */ /* 0x004fe20000400000 */
[----:B------:R-:W-:Y:S06]  /*02a0*/  @P0 EXIT ;  /* 0x000000000000094d */ /* 0x000fec0003800000 */
[----:B------:R-:W-:Y:S01]  /*02b0*/  STG.E desc[UR4][R4.64], R7 ;  /* 0x0000000704007986 */ /* 0x000fe2000c101904 */
[----:B------:R-:W-:Y:S05]  /*02c0*/  EXIT ;  /* 0x000000000000794d */ /* 0x000fea0003800000 */
.L_x_0:
[----:B------:R-:W-:-:S00]  /*02d0*/  BRA `(.L_x_0) ;  /* 0xfffffffc00fc7947 */ /* 0x000fc0000383ffff */
[----:B------:R-:W-:-:S00]  /*02e0*/  NOP ;  /* 0x0000000000007918 */ /* 0x000fc00000000000 */
        /* <DEDUP_REMOVED lines=9> */
.L_x_1:


//--------------------- .nv.global.init           --------------------------
	.section	.nv.global.init,"aw",@progbits
.nv.global.init:
	.type		_$_str,@object
	.size		_$_str,(.L_0 - _$_str)
_$_str:
        /*0000*/ 	.byte	0x5f, 0x5f, 0x43, 0x55, 0x44, 0x41, 0x5f, 0x46, 0x54, 0x5a, 0x00
.L_0:


//--------------------- .nv.constant0.triton_poi_fused_add_mean_mul_pow_rsqrt_0 --------------------------
	.section	.nv.constant0.triton_poi_fused_add_mean_mul_pow_rsqrt_0,"a",@progbits
	.sectionflags	@""
	.align	4
.nv.constant0.triton_poi_fused_add_mean_mul_pow_rsqrt_0:
	.zero		548
